//
// Generated by NVIDIA NVVM Compiler
//
// Compiler Build ID: CL-36424714
// Cuda compilation tools, release 13.0, V13.0.88
// Based on NVVM 20.0.0
//

.version 9.0
.target sm_100
.address_size 64

	// .globl	_Z9testQueuePiS_S_iS_i

.visible .entry _Z9testQueuePiS_S_iS_i(
	.param .u64 .ptr .align 1 _Z9testQueuePiS_S_iS_i_param_0,
	.param .u64 .ptr .align 1 _Z9testQueuePiS_S_iS_i_param_1,
	.param .u64 .ptr .align 1 _Z9testQueuePiS_S_iS_i_param_2,
	.param .u32 _Z9testQueuePiS_S_iS_i_param_3,
	.param .u64 .ptr .align 1 _Z9testQueuePiS_S_iS_i_param_4,
	.param .u32 _Z9testQueuePiS_S_iS_i_param_5
)
{
	.reg .pred 	%p<4>;
	.reg .b32 	%r<13>;
	.reg .b64 	%rd<17>;

	ld.param.u64 	%rd5, [_Z9testQueuePiS_S_iS_i_param_0];
	ld.param.u64 	%rd4, [_Z9testQueuePiS_S_iS_i_param_1];
	ld.param.u64 	%rd6, [_Z9testQueuePiS_S_iS_i_param_2];
	ld.param.u32 	%r4, [_Z9testQueuePiS_S_iS_i_param_3];
	ld.param.u64 	%rd7, [_Z9testQueuePiS_S_iS_i_param_4];
	ld.param.u32 	%r5, [_Z9testQueuePiS_S_iS_i_param_5];
	cvta.to.global.u64 	%rd1, %rd7;
	cvta.to.global.u64 	%rd2, %rd5;
	cvta.to.global.u64 	%rd3, %rd6;
	mov.u32 	%r6, %ctaid.x;
	mov.u32 	%r7, %ntid.x;
	mov.u32 	%r8, %tid.x;
	mad.lo.s32 	%r1, %r6, %r7, %r8;
	setp.ge.s32 	%p1, %r1, %r5;
	@%p1 bra 	$L__BB0_6;
	atom.global.add.u32 	%r2, [%rd3], 1;
	setp.ge.s32 	%p2, %r2, %r4;
	@%p2 bra 	$L__BB0_3;
	mul.lo.s32 	%r9, %r1, 5;
	mul.wide.s32 	%rd8, %r2, 4;
	add.s64 	%rd9, %rd2, %rd8;
	st.global.u32 	[%rd9], %r9;
$L__BB0_3:
	bar.sync 	0;
	cvta.to.global.u64 	%rd10, %rd4;
	atom.global.add.u32 	%r3, [%rd10], 1;
	atom.global.or.b32 	%r10, [%rd3], 0;
	setp.ge.s32 	%p3, %r3, %r10;
	@%p3 bra 	$L__BB0_5;
	mul.wide.s32 	%rd13, %r3, 4;
	add.s64 	%rd14, %rd2, %rd13;
	ld.global.u32 	%r12, [%rd14];
	mul.wide.s32 	%rd15, %r1, 4;
	add.s64 	%rd16, %rd1, %rd15;
	st.global.u32 	[%rd16], %r12;
	bra.uni 	$L__BB0_6;
$L__BB0_5:
	mul.wide.s32 	%rd11, %r1, 4;
	add.s64 	%rd12, %rd1, %rd11;
	mov.b32 	%r11, -1;
	st.global.u32 	[%rd12], %r11;
$L__BB0_6:
	ret;

}


// ===== COMPILED SASS (sm_100) =====

	.target	sm_100

	.elftype	@"ET_EXEC"


//--------------------- .note.nv.tkinfo           --------------------------
	.section	.note.nv.tkinfo,"",@"SHT_NOTE"
	.sectionflags	@"SHF_NOTE_NV_TKINFO"
	.tkinfo
        /*0018*/ 	.word	0x00000002
        /*0030*/ 	.string	""
        /*0030*/ 	.string	"ptxas"
        /*0030*/ 	.string	"Cuda compilation tools, release 13.0, V13.0.88"
        /*0030*/ 	.string	"Build cuda_13.0.r13.0/compiler.36424714_0"
        /*0030*/ 	.string	"-arch sm_100 -m 64 "



//--------------------- .note.nv.cuinfo           --------------------------
	.section	.note.nv.cuinfo,"",@"SHT_NOTE"
	.sectionflags	@"SHF_NOTE_NV_CUINFO"
        /*0018*/ 	.short	0x0002
        /*001a*/ 	.short	0x0064
        /*001c*/ 	.short	0x0082
	.zero		2


//--------------------- .nv.info                  --------------------------
	.section	.nv.info,"",@"SHT_CUDA_INFO"
	.align	4


	//----- nvinfo : EIATTR_REGCOUNT
	.align		4
        /*0000*/ 	.byte	0x04, 0x2f
        /*0002*/ 	.short	(.L_1 - .L_0)
	.align		4
.L_0:
        /*0004*/ 	.word	index@(_Z9testQueuePiS_S_iS_i)
        /*0008*/ 	.word	0x00000012


	//----- nvinfo : EIATTR_FRAME_SIZE
	.align		4
.L_1:
        /*000c*/ 	.byte	0x04, 0x11
        /*000e*/ 	.short	(.L_3 - .L_2)
	.align		4
.L_2:
        /*0010*/ 	.word	index@(_Z9testQueuePiS_S_iS_i)
        /*0014*/ 	.word	0x00000000


	//----- nvinfo : EIATTR_MIN_STACK_SIZE
	.align		4
.L_3:
        /*0018*/ 	.byte	0x04, 0x12
        /*001a*/ 	.short	(.L_5 - .L_4)
	.align		4
.L_4:
        /*001c*/ 	.word	index@(_Z9testQueuePiS_S_iS_i)
        /*0020*/ 	.word	0x00000000
.L_5:


//--------------------- .nv.compat                --------------------------
	.section	.nv.compat,"",@"SHT_CUDA_COMPAT_INFO"
	.align	4
        /*0000*/ 	.byte	0x02, 0x09, 0x00, 0x00, 0x02, 0x02, 0x01, 0x00, 0x02, 0x05, 0x05, 0x00, 0x03, 0x07, 0x01, 0x01
        /*0010*/ 	.byte	0x02, 0x03, 0x00, 0x00, 0x02, 0x06, 0x01, 0x00, 0x04, 0x0b, 0x08, 0x00, 0x09, 0x00, 0x00, 0x00
        /*0020*/ 	.byte	0x00, 0x00, 0x00, 0x00


//--------------------- .nv.info._Z9testQueuePiS_S_iS_i --------------------------
	.section	.nv.info._Z9testQueuePiS_S_iS_i,"",@"SHT_CUDA_INFO"
	.sectionflags	@""
	.align	4


	//----- nvinfo : EIATTR_CUDA_API_VERSION
	.align		4
        /*0000*/ 	.byte	0x04, 0x37
        /*0002*/ 	.short	(.L_7 - .L_6)
.L_6:
        /*0004*/ 	.word	0x00000082


	//----- nvinfo : EIATTR_KPARAM_INFO
	.align		4
.L_7:
        /*0008*/ 	.byte	0x04, 0x17
        /*000a*/ 	.short	(.L_9 - .L_8)
.L_8:
        /*000c*/ 	.word	0x00000000
        /*0010*/ 	.short	0x0005
        /*0012*/ 	.short	0x0028
        /*0014*/ 	.byte	0x00, 0xf0, 0x11, 0x00


	//----- nvinfo : EIATTR_KPARAM_INFO
	.align		4
.L_9:
        /*0018*/ 	.byte	0x04, 0x17
        /*001a*/ 	.short	(.L_11 - .L_10)
.L_10:
        /*001c*/ 	.word	0x00000000
        /*0020*/ 	.short	0x0004
        /*0022*/ 	.short	0x0020
        /*0024*/ 	.byte	0x00, 0xf5, 0x21, 0x00


	//----- nvinfo : EIATTR_KPARAM_INFO
	.align		4
.L_11:
        /*0028*/ 	.byte	0x04, 0x17
        /*002a*/ 	.short	(.L_13 - .L_12)
.L_12:
        /*002c*/ 	.word	0x00000000
        /*0030*/ 	.short	0x0003
        /*0032*/ 	.short	0x0018
        /*0034*/ 	.byte	0x00, 0xf0, 0x11, 0x00


	//----- nvinfo : EIATTR_KPARAM_INFO
	.align		4
.L_13:
        /*0038*/ 	.byte	0x04, 0x17
        /*003a*/ 	.short	(.L_15 - .L_14)
.L_14:
        /*003c*/ 	.word	0x00000000
        /*0040*/ 	.short	0x0002
        /*0042*/ 	.short	0x0010
        /*0044*/ 	.byte	0x00, 0xf5, 0x21, 0x00


	//----- nvinfo : EIATTR_KPARAM_INFO
	.align		4
.L_15:
        /*0048*/ 	.byte	0x04, 0x17
        /*004a*/ 	.short	(.L_17 - .L_16)
.L_16:
        /*004c*/ 	.word	0x00000000
        /*0050*/ 	.short	0x0001
        /*0052*/ 	.short	0x0008
        /*0054*/ 	.byte	0x00, 0xf5, 0x21, 0x00


	//----- nvinfo : EIATTR_KPARAM_INFO
	.align		4
.L_17:
        /*0058*/ 	.byte	0x04, 0x17
        /*005a*/ 	.short	(.L_19 - .L_18)
.L_18:
        /*005c*/ 	.word	0x00000000
        /*0060*/ 	.short	0x0000
        /*0062*/ 	.short	0x0000
        /*0064*/ 	.byte	0x00, 0xf5, 0x21, 0x00


	//----- nvinfo : EIATTR_SPARSE_MMA_MASK
	.align		4
.L_19:
        /*0068*/ 	.byte	0x03, 0x50
        /*006a*/ 	.short	0x0000


	//----- nvinfo : EIATTR_MAXREG_COUNT
	.align		4
        /*006c*/ 	.byte	0x03, 0x1b
        /*006e*/ 	.short	0x00ff


	//----- nvinfo : EIATTR_NUM_BARRIERS
	.align		4
        /*0070*/ 	.byte	0x02, 0x4c
        /*0072*/ 	.byte	0x01
	.zero		1


	//----- nvinfo : EIATTR_MERCURY_ISA_VERSION
	.align		4
        /*0074*/ 	.byte	0x03, 0x5f
        /*0076*/ 	.short	0x0101


	//----- nvinfo : EIATTR_INT_WARP_WIDE_INSTR_OFFSETS
	.align		4
        /*0078*/ 	.byte	0x04, 0x31
        /*007a*/ 	.short	(.L_21 - .L_20)


	//   ....[0]....
.L_20:
        /*007c*/ 	.word	0x00000090


	//   ....[1]....
        /*0080*/ 	.word	0x00000150


	//   ....[2]....
        /*0084*/ 	.word	0x00000180


	//   ....[3]....
        /*0088*/ 	.word	0x00000250


	//----- nvinfo : EIATTR_VRC_CTA_INIT_COUNT
	.align		4
.L_21:
        /*008c*/ 	.byte	0x02, 0x4a
	.zero		1
	.zero		1


	//----- nvinfo : EIATTR_EXIT_INSTR_OFFSETS
	.align		4
        /*0090*/ 	.byte	0x04, 0x1c
        /*0092*/ 	.short	(.L_23 - .L_22)


	//   ....[0]....
.L_22:
        /*0094*/ 	.word	0x00000070


	//   ....[1]....
        /*0098*/ 	.word	0x000002f0


	//   ....[2]....
        /*009c*/ 	.word	0x00000340


	//----- nvinfo : EIATTR_CRS_STACK_SIZE
	.align		4
.L_23:
        /*00a0*/ 	.byte	0x04, 0x1e
        /*00a2*/ 	.short	(.L_25 - .L_24)
.L_24:
        /*00a4*/ 	.word	0x00000000


	//----- nvinfo : EIATTR_CBANK_PARAM_SIZE
	.align		4
.L_25:
        /*00a8*/ 	.byte	0x03, 0x19
        /*00aa*/ 	.short	0x002c


	//----- nvinfo : EIATTR_PARAM_CBANK
	.align		4
        /*00ac*/ 	.byte	0x04, 0x0a
        /*00ae*/ 	.short	(.L_27 - .L_26)
	.align		4
.L_26:
        /*00b0*/ 	.word	index@(.nv.constant0._Z9testQueuePiS_S_iS_i)
        /*00b4*/ 	.short	0x0380
        /*00b6*/ 	.short	0x002c


	//----- nvinfo : EIATTR_SW_WAR
	.align		4
.L_27:
        /*00b8*/ 	.byte	0x04, 0x36
        /*00ba*/ 	.short	(.L_29 - .L_28)
.L_28:
        /*00bc*/ 	.word	0x00000008
.L_29:


//--------------------- .nv.callgraph             --------------------------
	.section	.nv.callgraph,"",@"SHT_CUDA_CALLGRAPH"
	.align	4
	.sectionentsize	8
	.align		4
        /*0000*/ 	.word	0x00000000
	.align		4
        /*0004*/ 	.word	0xffffffff
	.align		4
        /*0008*/ 	.word	0x00000000
	.align		4
        /*000c*/ 	.word	0xfffffffe
	.align		4
        /*0010*/ 	.word	0x00000000
	.align		4
        /*0014*/ 	.word	0xfffffffd
	.align		4
        /*0018*/ 	.word	0x00000000
	.align		4
        /*001c*/ 	.word	0xfffffffc


//--------------------- .text._Z9testQueuePiS_S_iS_i --------------------------
	.section	.text._Z9testQueuePiS_S_iS_i,"ax",@progbits
	.align	128
        .global         _Z9testQueuePiS_S_iS_i
        .type           _Z9testQueuePiS_S_iS_i,@function
        .size           _Z9testQueuePiS_S_iS_i,(.L_x_2 - _Z9testQueuePiS_S_iS_i)
        .other          _Z9testQueuePiS_S_iS_i,@"STO_CUDA_ENTRY STV_DEFAULT"
_Z9testQueuePiS_S_iS_i:
.text._Z9testQueuePiS_S_iS_i:
[----:B------:R-:W-:Y:S01]  /*0000*/  LDC R1, c[0x0][0x37c] ;  /* 0x0000df00ff017b82 */ /* 0x000fe20000000800 */
[----:B------:R-:W0:Y:S07]  /*0010*/  S2R R3, SR_TID.X ;  /* 0x0000000000037919 */ /* 0x000e2e0000002100 */
[----:B------:R-:W0:Y:S01]  /*0020*/  S2UR UR4, SR_CTAID.X ;  /* 0x00000000000479c3 */ /* 0x000e220000002500 */
[----:B------:R-:W1:Y:S07]  /*0030*/  LDCU UR5, c[0x0][0x3a8] ;  /* 0x00007500ff0577ac */ /* 0x000e6e0008000800 */
[----:B------:R-:W0:Y:S02]  /*0040*/  LDC R0, c[0x0][0x360] ;  /* 0x0000d800ff007b82 */ /* 0x000e240000000800 */
[----:B0-----:R-:W-:-:S05]  /*0050*/  IMAD R0, R0, UR4, R3 ;  /* 0x0000000400007c24 */ /* 0x001fca000f8e0203 */
[----:B-1----:R-:W-:-:S13]  /*0060*/  ISETP.GE.AND P0, PT, R0, UR5, PT ;  /* 0x0000000500007c0c */ /* 0x002fda000bf06270 */
[----:B------:R-:W-:Y:S05]  /*0070*/  @P0 EXIT ;  /* 0x000000000000094d */ /* 0x000fea0003800000 */
[----:B------:R-:W0:Y:S01]  /*0080*/  S2R R11, SR_LANEID ;  /* 0x00000000000b7919 */ /* 0x000e220000000000 */
[----:B------:R-:W-:Y:S01]  /*0090*/  VOTEU.ANY UR6, UPT, PT ;  /* 0x0000000000067886 */ /* 0x000fe200038e0100 */
[----:B------:R-:W1:Y:S01]  /*00a0*/  LDC.64 R2, c[0x0][0x390] ;  /* 0x0000e400ff027b82 */ /* 0x000e620000000a00 */
[----:B------:R-:W0:Y:S01]  /*00b0*/  FLO.U32 R8, UR6 ;  /* 0x0000000600087d00 */ /* 0x000e2200080e0000 */
[----:B------:R-:W1:Y:S07]  /*00c0*/  LDCU.64 UR4, c[0x0][0x358] ;  /* 0x00006b00ff0477ac */ /* 0x000e6e0008000a00 */
[----:B------:R-:W1:Y:S01]  /*00d0*/  POPC R7, UR6 ;  /* 0x0000000600077d09 */ /* 0x000e620008000000 */
[----:B0-----:R-:W-:-:S13]  /*00e0*/  ISETP.EQ.U32.AND P0, PT, R8, R11, PT ;  /* 0x0000000b0800720c */ /* 0x001fda0003f02070 */
[----:B-1----:R0:W2:Y:S01]  /*00f0*/  @P0 ATOMG.E.ADD.STRONG.GPU PT, R13, desc[UR4][R2.64], R7 ;  /* 0x80000007020d09a8 */ /* 0x0020a200081ef104 */
[----:B------:R-:W1:Y:S01]  /*0100*/  S2R R10, SR_LTMASK ;  /* 0x00000000000a7919 */ /* 0x000e620000003900 */
[----:B0-----:R-:W0:Y:S01]  /*0110*/  LDC.64 R6, c[0x0][0x388] ;  /* 0x0000e200ff067b82 */ /* 0x001e220000000a00 */
[----:B-1----:R-:W-:Y:S01]  /*0120*/  LOP3.LUT R12, R10, UR6, RZ, 0xc0, !PT ;  /* 0x000000060a0c7c12 */ /* 0x002fe2000f8ec0ff */
[----:B------:R-:W1:Y:S05]  /*0130*/  LDCU UR6, c[0x0][0x398] ;  /* 0x00007300ff0677ac */ /* 0x000e6a0008000800 */
[----:B------:R-:W3:Y:S01]  /*0140*/  POPC R12, R12 ;  /* 0x0000000c000c7309 */ /* 0x000ee20000000000 */
[----:B--2---:R-:W3:Y:S02]  /*0150*/  SHFL.IDX PT, R9, R13, R8, 0x1f ;  /* 0x00001f080d097589 */ /* 0x004ee400000e0000 */
[----:B---3--:R-:W-:-:S05]  /*0160*/  IMAD.IADD R9, R9, 0x1, R12 ;  /* 0x0000000109097824 */ /* 0x008fca00078e020c */
[C---:B-1----:R-:W-:Y:S01]  /*0170*/  ISETP.GE.AND P0, PT, R9.reuse, UR6, PT ;  /* 0x0000000609007c0c */ /* 0x042fe2000bf06270 */
[----:B------:R-:W-:Y:S02]  /*0180*/  VOTEU.ANY UR6, UPT, PT ;  /* 0x0000000000067886 */ /* 0x000fe400038e0100 */
[----:B------:R-:W1:Y:S08]  /*0190*/  FLO.U32 R14, UR6 ;  /* 0x00000006000e7d00 */ /* 0x000e7000080e0000 */
[----:B------:R-:W0:Y:S02]  /*01a0*/  POPC R15, UR6 ;  /* 0x00000006000f7d09 */ /* 0x000e240008000000 */
[----:B------:R-:W2:Y:S01]  /*01b0*/  @!P0 LDC.64 R4, c[0x0][0x380] ;  /* 0x0000e000ff048b82 */ /* 0x000ea20000000a00 */
[----:B-1----:R-:W-:Y:S01]  /*01c0*/  ISETP.EQ.U32.AND P1, PT, R14, R11, PT ;  /* 0x0000000b0e00720c */ /* 0x002fe20003f22070 */
[----:B--2---:R-:W-:-:S04]  /*01d0*/  @!P0 IMAD.WIDE R4, R9, 0x4, R4 ;  /* 0x0000000409048825 */ /* 0x004fc800078e0204 */
[----:B------:R-:W-:-:S05]  /*01e0*/  @!P0 IMAD R9, R0, 0x5, RZ ;  /* 0x0000000500098824 */ /* 0x000fca00078e02ff */
[----:B------:R-:W-:Y:S01]  /*01f0*/  @!P0 STG.E desc[UR4][R4.64], R9 ;  /* 0x0000000904008986 */ /* 0x000fe2000c101904 */
[----:B------:R-:W-:Y:S06]  /*0200*/  BAR.SYNC.DEFER_BLOCKING 0x0 ;  /* 0x0000000000007b1d */ /* 0x000fec0000010000 */
[----:B0-----:R-:W2:Y:S04]  /*0210*/  @P1 ATOMG.E.ADD.STRONG.GPU PT, R7, desc[UR4][R6.64], R15 ;  /* 0x8000000f060719a8 */ /* 0x001ea800081ef104 */
[----:B------:R-:W3:Y:S01]  /*0220*/  ATOMG.E.OR.STRONG.GPU PT, R2, desc[UR4][R2.64], RZ ;  /* 0x800000ff020279a8 */ /* 0x000ee2000b1ef104 */
[----:B------:R-:W-:-:S06]  /*0230*/  LOP3.LUT R10, R10, UR6, RZ, 0xc0, !PT ;  /* 0x000000060a0a7c12 */ /* 0x000fcc000f8ec0ff */
[----:B------:R-:W0:Y:S01]  /*0240*/  POPC R10, R10 ;  /* 0x0000000a000a7309 */ /* 0x000e220000000000 */
[----:B--2---:R-:W0:Y:S02]  /*0250*/  SHFL.IDX PT, R11, R7, R14, 0x1f ;  /* 0x00001f0e070b7589 */ /* 0x004e2400000e0000 */
[----:B0-----:R-:W-:-:S04]  /*0260*/  IADD3 R11, PT, PT, R11, R10, RZ ;  /* 0x0000000a0b0b7210 */ /* 0x001fc80007ffe0ff */
[----:B---3--:R-:W-:-:S13]  /*0270*/  ISETP.GE.AND P0, PT, R11, R2, PT ;  /* 0x000000020b00720c */ /* 0x008fda0003f06270 */
[----:B------:R-:W-:Y:S05]  /*0280*/  @P0 BRA `(.L_x_0) ;  /* 0x00000000001c0947 */ /* 0x000fea0003800000 */
[----:B------:R-:W0:Y:S08]  /*0290*/  LDC.64 R2, c[0x0][0x380] ;  /* 0x0000e000ff027b82 */ /* 0x000e300000000a00 */
[----:B------:R-:W1:Y:S01]  /*02a0*/  LDC.64 R4, c[0x0][0x3a0] ;  /* 0x0000e800ff047b82 */ /* 0x000e620000000a00 */
[----:B0-----:R-:W-:-:S06]  /*02b0*/  IMAD.WIDE R2, R11, 0x4, R2 ;  /* 0x000000040b027825 */ /* 0x001fcc00078e0202 */
[----:B------:R-:W2:Y:S01]  /*02c0*/  LDG.E R3, desc[UR4][R2.64] ;  /* 0x0000000402037981 */ /* 0x000ea2000c1e1900 */
[----:B-1----:R-:W-:-:S05]  /*02d0*/  IMAD.WIDE R4, R0, 0x4, R4 ;  /* 0x0000000400047825 */ /* 0x002fca00078e0204 */
[----:B--2---:R-:W-:Y:S01]  /*02e0*/  STG.E desc[UR4][R4.64], R3 ;  /* 0x0000000304007986 */ /* 0x004fe2000c101904 */
[----:B------:R-:W-:Y:S05]  /*02f0*/  EXIT ;  /* 0x000000000000794d */ /* 0x000fea0003800000 */
.L_x_0:
[----:B------:R-:W0:Y:S01]  /*0300*/  LDC.64 R2, c[0x0][0x3a0] ;  /* 0x0000e800ff027b82 */ /* 0x000e220000000a00 */
[----:B------:R-:W-:Y:S02]  /*0310*/  IMAD.MOV.U32 R5, RZ, RZ, -0x1 ;  /* 0xffffffffff057424 */ /* 0x000fe400078e00ff */
[----:B0-----:R-:W-:-:S05]  /*0320*/  IMAD.WIDE R2, R0, 0x4, R2 ;  /* 0x0000000400027825 */ /* 0x001fca00078e0202 */
[----:B------:R-:W-:Y:S01]  /*0330*/  STG.E desc[UR4][R2.64], R5 ;  /* 0x0000000502007986 */ /* 0x000fe2000c101904 */
[----:B------:R-:W-:Y:S05]  /*0340*/  EXIT ;  /* 0x000000000000794d */ /* 0x000fea0003800000 */
.L_x_1:
[----:B------:R-:W-:-:S00]  /*0350*/  BRA `(.L_x_1) ;  /* 0xfffffffc00fc7947 */ /* 0x000fc0000383ffff */
[----:B------:R-:W-:-:S00]  /*0360*/  NOP ;  /* 0x0000000000007918 */ /* 0x000fc00000000000 */
        /* <DEDUP_REMOVED lines=9> */
.L_x_2:


//--------------------- .nv.shared.reserved.0     --------------------------
	.section	.nv.shared.reserved.0,"aw",@nobits
	.weak		__nv_reservedSMEM_offset_0_alias
	.size		__nv_reservedSMEM_offset_0_alias, 0, 64
	.other		__nv_reservedSMEM_offset_0_alias,@"STO_CUDA_RESERVED_SHARED STV_DEFAULT"
__nv_reservedSMEM_offset_0_alias:
	.zero		0
	.zero		64


//--------------------- .nv.constant0._Z9testQueuePiS_S_iS_i --------------------------
	.section	.nv.constant0._Z9testQueuePiS_S_iS_i,"a",@progbits
	.sectionflags	@""
	.align	4
.nv.constant0._Z9testQueuePiS_S_iS_i:
	.zero		940


//--------------------- SYMBOLS --------------------------

	.type		.nv.reservedSmem.offset0,@object
	.size		.nv.reservedSmem.offset0,0x4
